//
// Generated by NVIDIA NVVM Compiler
//
// Compiler Build ID: CL-36424714
// Cuda compilation tools, release 13.0, V13.0.88
// Based on NVVM 20.0.0
//

.version 9.0
.target sm_100
.address_size 64

	// .globl	_Z14bucketSortCUDAPdS_l
// _ZZ14bucketSortCUDAPdS_lE11localBucket has been demoted
// _ZZ14bucketSortCUDAPdS_lE10localCount has been demoted

.visible .entry _Z14bucketSortCUDAPdS_l(
	.param .u64 .ptr .align 1 _Z14bucketSortCUDAPdS_l_param_0,
	.param .u64 .ptr .align 1 _Z14bucketSortCUDAPdS_l_param_1,
	.param .u64 _Z14bucketSortCUDAPdS_l_param_2
)
{
	.reg .pred 	%p<37>;
	.reg .b32 	%r<118>;
	.reg .b64 	%rd<54>;
	.reg .b64 	%fd<20>;
	// demoted variable
	.shared .align 8 .b8 _ZZ14bucketSortCUDAPdS_lE11localBucket[19200];
	// demoted variable
	.shared .align 4 .u32 _ZZ14bucketSortCUDAPdS_lE10localCount;
	ld.param.u64 	%rd20, [_Z14bucketSortCUDAPdS_l_param_0];
	ld.param.u64 	%rd21, [_Z14bucketSortCUDAPdS_l_param_1];
	ld.param.u64 	%rd19, [_Z14bucketSortCUDAPdS_l_param_2];
	cvta.to.global.u64 	%rd1, %rd20;
	cvta.to.global.u64 	%rd2, %rd21;
	mov.u32 	%r111, %tid.x;
	mov.u32 	%r2, %ctaid.x;
	mov.u32 	%r3, %ntid.x;
	setp.ne.s32 	%p1, %r111, 0;
	@%p1 bra 	$L__BB0_2;
	mov.b32 	%r49, 0;
	st.shared.u32 	[_ZZ14bucketSortCUDAPdS_lE10localCount], %r49;
$L__BB0_2:
	bar.sync 	0;
	cvt.u64.u32 	%rd52, %r111;
	setp.le.s64 	%p2, %rd19, %rd52;
	@%p2 bra 	$L__BB0_22;
	cvt.u64.u32 	%rd4, %r3;
	add.s64 	%rd22, %rd52, %rd4;
	max.u64 	%rd23, %rd19, %rd22;
	setp.lt.u64 	%p3, %rd22, %rd19;
	selp.u64 	%rd5, 1, 0, %p3;
	add.s64 	%rd24, %rd22, %rd5;
	sub.s64 	%rd6, %rd23, %rd24;
	and.b64  	%rd25, %rd6, -4294967296;
	setp.ne.s64 	%p4, %rd25, 0;
	@%p4 bra 	$L__BB0_5;
	cvt.u32.u64 	%r50, %rd4;
	cvt.u32.u64 	%r51, %rd6;
	div.u32 	%r52, %r51, %r50;
	cvt.u64.u32 	%rd49, %r52;
	bra.uni 	$L__BB0_6;
$L__BB0_5:
	div.u64 	%rd49, %rd6, %rd4;
$L__BB0_6:
	add.s64 	%rd10, %rd49, %rd5;
	and.b64  	%rd26, %rd10, 3;
	setp.eq.s64 	%p5, %rd26, 3;
	@%p5 bra 	$L__BB0_11;
	add.s64 	%rd27, %rd10, 1;
	and.b64  	%rd28, %rd27, 3;
	neg.s64 	%rd50, %rd28;
	mov.u32 	%r56, _ZZ14bucketSortCUDAPdS_lE11localBucket;
$L__BB0_8:
	.pragma "nounroll";
	cvt.u32.u64 	%r4, %rd52;
	shl.b64 	%rd29, %rd52, 3;
	add.s64 	%rd30, %rd1, %rd29;
	ld.global.f64 	%fd1, [%rd30];
	mul.f64 	%fd10, %fd1, 0d408F400000000000;
	cvt.rzi.s32.f64 	%r53, %fd10;
	setp.ne.s32 	%p6, %r53, %r2;
	@%p6 bra 	$L__BB0_10;
	atom.shared.add.u32 	%r54, [_ZZ14bucketSortCUDAPdS_lE10localCount], 1;
	shl.b32 	%r55, %r54, 3;
	add.s32 	%r57, %r56, %r55;
	st.shared.f64 	[%r57], %fd1;
$L__BB0_10:
	add.s32 	%r58, %r3, %r4;
	cvt.u64.u32 	%rd52, %r58;
	add.s64 	%rd50, %rd50, 1;
	setp.ne.s64 	%p7, %rd50, 0;
	@%p7 bra 	$L__BB0_8;
$L__BB0_11:
	setp.lt.u64 	%p8, %rd10, 3;
	@%p8 bra 	$L__BB0_22;
	mov.u32 	%r62, _ZZ14bucketSortCUDAPdS_lE11localBucket;
$L__BB0_13:
	cvt.u32.u64 	%r5, %rd52;
	shl.b64 	%rd31, %rd52, 3;
	add.s64 	%rd32, %rd1, %rd31;
	ld.global.f64 	%fd2, [%rd32];
	mul.f64 	%fd11, %fd2, 0d408F400000000000;
	cvt.rzi.s32.f64 	%r59, %fd11;
	setp.ne.s32 	%p9, %r59, %r2;
	@%p9 bra 	$L__BB0_15;
	atom.shared.add.u32 	%r60, [_ZZ14bucketSortCUDAPdS_lE10localCount], 1;
	shl.b32 	%r61, %r60, 3;
	add.s32 	%r63, %r62, %r61;
	st.shared.f64 	[%r63], %fd2;
$L__BB0_15:
	add.s32 	%r6, %r3, %r5;
	mul.wide.u32 	%rd33, %r6, 8;
	add.s64 	%rd34, %rd1, %rd33;
	ld.global.f64 	%fd3, [%rd34];
	mul.f64 	%fd12, %fd3, 0d408F400000000000;
	cvt.rzi.s32.f64 	%r64, %fd12;
	setp.ne.s32 	%p10, %r64, %r2;
	@%p10 bra 	$L__BB0_17;
	atom.shared.add.u32 	%r65, [_ZZ14bucketSortCUDAPdS_lE10localCount], 1;
	shl.b32 	%r66, %r65, 3;
	add.s32 	%r68, %r62, %r66;
	st.shared.f64 	[%r68], %fd3;
$L__BB0_17:
	add.s32 	%r7, %r6, %r3;
	mul.wide.u32 	%rd35, %r7, 8;
	add.s64 	%rd36, %rd1, %rd35;
	ld.global.f64 	%fd4, [%rd36];
	mul.f64 	%fd13, %fd4, 0d408F400000000000;
	cvt.rzi.s32.f64 	%r69, %fd13;
	setp.ne.s32 	%p11, %r69, %r2;
	@%p11 bra 	$L__BB0_19;
	atom.shared.add.u32 	%r70, [_ZZ14bucketSortCUDAPdS_lE10localCount], 1;
	shl.b32 	%r71, %r70, 3;
	add.s32 	%r73, %r62, %r71;
	st.shared.f64 	[%r73], %fd4;
$L__BB0_19:
	add.s32 	%r8, %r7, %r3;
	mul.wide.u32 	%rd37, %r8, 8;
	add.s64 	%rd38, %rd1, %rd37;
	ld.global.f64 	%fd5, [%rd38];
	mul.f64 	%fd14, %fd5, 0d408F400000000000;
	cvt.rzi.s32.f64 	%r74, %fd14;
	setp.ne.s32 	%p12, %r74, %r2;
	@%p12 bra 	$L__BB0_21;
	atom.shared.add.u32 	%r75, [_ZZ14bucketSortCUDAPdS_lE10localCount], 1;
	shl.b32 	%r76, %r75, 3;
	add.s32 	%r78, %r62, %r76;
	st.shared.f64 	[%r78], %fd5;
$L__BB0_21:
	add.s32 	%r79, %r8, %r3;
	cvt.u64.u32 	%rd52, %r79;
	setp.gt.s64 	%p13, %rd19, %rd52;
	@%p13 bra 	$L__BB0_13;
$L__BB0_22:
	bar.sync 	0;
	mov.b32 	%r104, 0;
	mov.u32 	%r88, _ZZ14bucketSortCUDAPdS_lE11localBucket;
	mov.u32 	%r108, %r111;
$L__BB0_23:
	and.b32  	%r81, %r104, 1;
	setp.eq.b32 	%p14, %r81, 1;
	not.pred 	%p15, %p14;
	@%p15 bra 	$L__BB0_28;
	setp.gt.s32 	%p16, %r108, 2398;
	and.b32  	%r82, %r108, 1;
	setp.eq.b32 	%p17, %r82, 1;
	not.pred 	%p18, %p17;
	or.pred  	%p19, %p16, %p18;
	@%p19 bra 	$L__BB0_32;
$L__BB0_25:
	shl.b32 	%r83, %r108, 3;
	add.s32 	%r15, %r88, %r83;
	ld.shared.f64 	%fd8, [%r15];
	ld.shared.f64 	%fd9, [%r15+8];
	setp.leu.f64 	%p20, %fd8, %fd9;
	@%p20 bra 	$L__BB0_27;
	st.shared.f64 	[%r15], %fd9;
	st.shared.f64 	[%r15+8], %fd8;
$L__BB0_27:
	add.s32 	%r108, %r108, %r3;
	setp.lt.s32 	%p21, %r108, 2399;
	and.b32  	%r85, %r108, 1;
	setp.eq.b32 	%p22, %r85, 1;
	and.pred  	%p23, %p21, %p22;
	@%p23 bra 	$L__BB0_25;
	bra.uni 	$L__BB0_32;
$L__BB0_28:
	setp.gt.s32 	%p24, %r108, 2399;
	and.b32  	%r86, %r108, 1;
	setp.eq.b32 	%p25, %r86, 1;
	or.pred  	%p26, %p24, %p25;
	@%p26 bra 	$L__BB0_32;
$L__BB0_29:
	shl.b32 	%r87, %r108, 3;
	add.s32 	%r12, %r88, %r87;
	ld.shared.f64 	%fd6, [%r12];
	ld.shared.f64 	%fd7, [%r12+8];
	setp.leu.f64 	%p27, %fd6, %fd7;
	@%p27 bra 	$L__BB0_31;
	st.shared.f64 	[%r12], %fd7;
	st.shared.f64 	[%r12+8], %fd6;
$L__BB0_31:
	add.s32 	%r108, %r108, %r3;
	setp.lt.s32 	%p28, %r108, 2400;
	and.b32  	%r89, %r108, 1;
	setp.eq.b32 	%p29, %r89, 1;
	not.pred 	%p30, %p29;
	and.pred  	%p31, %p28, %p30;
	@%p31 bra 	$L__BB0_29;
$L__BB0_32:
	add.s32 	%r104, %r104, 1;
	setp.ne.s32 	%p32, %r104, 2400;
	@%p32 bra 	$L__BB0_23;
	mul.lo.s32 	%r19, %r2, 2400;
	add.s32 	%r90, %r111, %r3;
	sub.s32 	%r91, 2399, %r90;
	div.u32 	%r20, %r91, %r3;
	and.b32  	%r21, %r20, 3;
	setp.eq.s32 	%p33, %r21, 2;
	@%p33 bra 	$L__BB0_36;
	mov.b32 	%r110, 0;
$L__BB0_35:
	.pragma "nounroll";
	shl.b32 	%r93, %r111, 3;
	add.s32 	%r95, %r88, %r93;
	ld.shared.f64 	%fd15, [%r95];
	add.s32 	%r96, %r111, %r19;
	mul.wide.u32 	%rd39, %r96, 8;
	add.s64 	%rd40, %rd2, %rd39;
	st.global.f64 	[%rd40], %fd15;
	add.s32 	%r111, %r111, %r3;
	add.s32 	%r110, %r110, 1;
	xor.b32  	%r97, %r21, %r110;
	setp.ne.s32 	%p34, %r97, 2;
	@%p34 bra 	$L__BB0_35;
$L__BB0_36:
	setp.lt.u32 	%p35, %r20, 2;
	@%p35 bra 	$L__BB0_39;
	shl.b32 	%r27, %r3, 2;
	add.s32 	%r113, %r111, %r19;
	add.s32 	%r116, %r113, %r3;
	shl.b32 	%r98, %r3, 1;
	add.s32 	%r115, %r113, %r98;
	mad.lo.s32 	%r114, %r3, 3, %r113;
	shl.b32 	%r32, %r3, 3;
	shl.b32 	%r99, %r111, 3;
	add.s32 	%r112, %r88, %r99;
	shl.b32 	%r34, %r3, 5;
	shl.b32 	%r35, %r3, 4;
	mul.lo.s32 	%r36, %r3, 24;
$L__BB0_38:
	ld.shared.f64 	%fd16, [%r112];
	mul.wide.u32 	%rd41, %r113, 8;
	add.s64 	%rd42, %rd2, %rd41;
	st.global.f64 	[%rd42], %fd16;
	add.s32 	%r101, %r112, %r32;
	ld.shared.f64 	%fd17, [%r101];
	mul.wide.u32 	%rd43, %r116, 8;
	add.s64 	%rd44, %rd2, %rd43;
	st.global.f64 	[%rd44], %fd17;
	add.s32 	%r102, %r112, %r35;
	ld.shared.f64 	%fd18, [%r102];
	mul.wide.u32 	%rd45, %r115, 8;
	add.s64 	%rd46, %rd2, %rd45;
	st.global.f64 	[%rd46], %fd18;
	add.s32 	%r103, %r112, %r36;
	ld.shared.f64 	%fd19, [%r103];
	mul.wide.u32 	%rd47, %r114, 8;
	add.s64 	%rd48, %rd2, %rd47;
	st.global.f64 	[%rd48], %fd19;
	add.s32 	%r111, %r111, %r27;
	add.s32 	%r116, %r116, %r27;
	add.s32 	%r115, %r115, %r27;
	add.s32 	%r114, %r114, %r27;
	add.s32 	%r113, %r113, %r27;
	add.s32 	%r112, %r112, %r34;
	setp.lt.u32 	%p36, %r111, 2400;
	@%p36 bra 	$L__BB0_38;
$L__BB0_39:
	ret;

}


// ===== COMPILED SASS (sm_100) =====

	.target	sm_100

	.elftype	@"ET_EXEC"


//--------------------- .note.nv.tkinfo           --------------------------
	.section	.note.nv.tkinfo,"",@"SHT_NOTE"
	.sectionflags	@"SHF_NOTE_NV_TKINFO"
	.tkinfo
        /*0018*/ 	.word	0x00000002
        /*0030*/ 	.string	""
        /*0030*/ 	.string	"ptxas"
        /*0030*/ 	.string	"Cuda compilation tools, release 13.0, V13.0.88"
        /*0030*/ 	.string	"Build cuda_13.0.r13.0/compiler.36424714_0"
        /*0030*/ 	.string	"-arch sm_100 -m 64 "



//--------------------- .note.nv.cuinfo           --------------------------
	.section	.note.nv.cuinfo,"",@"SHT_NOTE"
	.sectionflags	@"SHF_NOTE_NV_CUINFO"
        /*0018*/ 	.short	0x0002
        /*001a*/ 	.short	0x0064
        /*001c*/ 	.short	0x0082
	.zero		2


//--------------------- .nv.info                  --------------------------
	.section	.nv.info,"",@"SHT_CUDA_INFO"
	.align	4


	//----- nvinfo : EIATTR_REGCOUNT
	.align		4
        /*0000*/ 	.byte	0x04, 0x2f
        /*0002*/ 	.short	(.L_1 - .L_0)
	.align		4
.L_0:
        /*0004*/ 	.word	index@(_Z14bucketSortCUDAPdS_l)
        /*0008*/ 	.word	0x00000020


	//----- nvinfo : EIATTR_FRAME_SIZE
	.align		4
.L_1:
        /*000c*/ 	.byte	0x04, 0x11
        /*000e*/ 	.short	(.L_3 - .L_2)
	.align		4
.L_2:
        /*0010*/ 	.word	index@($__internal_0_$__cuda_sm20_div_u64)
        /*0014*/ 	.word	0x00000000


	//----- nvinfo : EIATTR_FRAME_SIZE
	.align		4
.L_3:
        /*0018*/ 	.byte	0x04, 0x11
        /*001a*/ 	.short	(.L_5 - .L_4)
	.align		4
.L_4:
        /*001c*/ 	.word	index@(_Z14bucketSortCUDAPdS_l)
        /*0020*/ 	.word	0x00000000


	//----- nvinfo : EIATTR_MIN_STACK_SIZE
	.align		4
.L_5:
        /*0024*/ 	.byte	0x04, 0x12
        /*0026*/ 	.short	(.L_7 - .L_6)
	.align		4
.L_6:
        /*0028*/ 	.word	index@(_Z14bucketSortCUDAPdS_l)
        /*002c*/ 	.word	0x00000000
.L_7:


//--------------------- .nv.compat                --------------------------
	.section	.nv.compat,"",@"SHT_CUDA_COMPAT_INFO"
	.align	4
        /*0000*/ 	.byte	0x02, 0x09, 0x00, 0x00, 0x02, 0x02, 0x01, 0x00, 0x02, 0x05, 0x05, 0x00, 0x03, 0x07, 0x01, 0x01
        /*0010*/ 	.byte	0x02, 0x03, 0x00, 0x00, 0x02, 0x06, 0x01, 0x00, 0x04, 0x0b, 0x08, 0x00, 0x01, 0x00, 0x00, 0x00
        /*0020*/ 	.byte	0x00, 0x00, 0x00, 0x00


//--------------------- .nv.info._Z14bucketSortCUDAPdS_l --------------------------
	.section	.nv.info._Z14bucketSortCUDAPdS_l,"",@"SHT_CUDA_INFO"
	.sectionflags	@""
	.align	4


	//----- nvinfo : EIATTR_CUDA_API_VERSION
	.align		4
        /*0000*/ 	.byte	0x04, 0x37
        /*0002*/ 	.short	(.L_9 - .L_8)
.L_8:
        /*0004*/ 	.word	0x00000082


	//----- nvinfo : EIATTR_KPARAM_INFO
	.align		4
.L_9:
        /*0008*/ 	.byte	0x04, 0x17
        /*000a*/ 	.short	(.L_11 - .L_10)
.L_10:
        /*000c*/ 	.word	0x00000000
        /*0010*/ 	.short	0x0002
        /*0012*/ 	.short	0x0010
        /*0014*/ 	.byte	0x00, 0xf0, 0x21, 0x00


	//----- nvinfo : EIATTR_KPARAM_INFO
	.align		4
.L_11:
        /*0018*/ 	.byte	0x04, 0x17
        /*001a*/ 	.short	(.L_13 - .L_12)
.L_12:
        /*001c*/ 	.word	0x00000000
        /*0020*/ 	.short	0x0001
        /*0022*/ 	.short	0x0008
        /*0024*/ 	.byte	0x00, 0xf5, 0x21, 0x00


	//----- nvinfo : EIATTR_KPARAM_INFO
	.align		4
.L_13:
        /*0028*/ 	.byte	0x04, 0x17
        /*002a*/ 	.short	(.L_15 - .L_14)
.L_14:
        /*002c*/ 	.word	0x00000000
        /*0030*/ 	.short	0x0000
        /*0032*/ 	.short	0x0000
        /*0034*/ 	.byte	0x00, 0xf5, 0x21, 0x00


	//----- nvinfo : EIATTR_SPARSE_MMA_MASK
	.align		4
.L_15:
        /*0038*/ 	.byte	0x03, 0x50
        /*003a*/ 	.short	0x0000


	//----- nvinfo : EIATTR_MAXREG_COUNT
	.align		4
        /*003c*/ 	.byte	0x03, 0x1b
        /*003e*/ 	.short	0x00ff


	//----- nvinfo : EIATTR_NUM_BARRIERS
	.align		4
        /*0040*/ 	.byte	0x02, 0x4c
        /*0042*/ 	.byte	0x01
	.zero		1


	//----- nvinfo : EIATTR_MERCURY_ISA_VERSION
	.align		4
        /*0044*/ 	.byte	0x03, 0x5f
        /*0046*/ 	.short	0x0101


	//----- nvinfo : EIATTR_INT_WARP_WIDE_INSTR_OFFSETS
	.align		4
        /*0048*/ 	.byte	0x04, 0x31
        /*004a*/ 	.short	(.L_17 - .L_16)


	//   ....[0]....
.L_16:
        /*004c*/ 	.word	0x00000580


	//   ....[1]....
        /*0050*/ 	.word	0x00000630


	//   ....[2]....
        /*0054*/ 	.word	0x000008e0


	//   ....[3]....
        /*0058*/ 	.word	0x00000990


	//   ....[4]....
        /*005c*/ 	.word	0x00000a20


	//   ....[5]....
        /*0060*/ 	.word	0x00000ad0


	//   ....[6]....
        /*0064*/ 	.word	0x00000b60


	//   ....[7]....
        /*0068*/ 	.word	0x00000c10


	//   ....[8]....
        /*006c*/ 	.word	0x00000ca0


	//   ....[9]....
        /*0070*/ 	.word	0x00000d50


	//----- nvinfo : EIATTR_VRC_CTA_INIT_COUNT
	.align		4
.L_17:
        /*0074*/ 	.byte	0x02, 0x4a
	.zero		1
	.zero		1


	//----- nvinfo : EIATTR_EXIT_INSTR_OFFSETS
	.align		4
        /*0078*/ 	.byte	0x04, 0x1c
        /*007a*/ 	.short	(.L_19 - .L_18)


	//   ....[0]....
.L_18:
        /*007c*/ 	.word	0x00001330


	//   ....[1]....
        /*0080*/ 	.word	0x00001510


	//----- nvinfo : EIATTR_CRS_STACK_SIZE
	.align		4
.L_19:
        /*0084*/ 	.byte	0x04, 0x1e
        /*0086*/ 	.short	(.L_21 - .L_20)
.L_20:
        /*0088*/ 	.word	0x00000000


	//----- nvinfo : EIATTR_CBANK_PARAM_SIZE
	.align		4
.L_21:
        /*008c*/ 	.byte	0x03, 0x19
        /*008e*/ 	.short	0x0018


	//----- nvinfo : EIATTR_PARAM_CBANK
	.align		4
        /*0090*/ 	.byte	0x04, 0x0a
        /*0092*/ 	.short	(.L_23 - .L_22)
	.align		4
.L_22:
        /*0094*/ 	.word	index@(.nv.constant0._Z14bucketSortCUDAPdS_l)
        /*0098*/ 	.short	0x0380
        /*009a*/ 	.short	0x0018


	//----- nvinfo : EIATTR_SW_WAR
	.align		4
.L_23:
        /*009c*/ 	.byte	0x04, 0x36
        /*009e*/ 	.short	(.L_25 - .L_24)
.L_24:
        /*00a0*/ 	.word	0x00000008
.L_25:


//--------------------- .nv.callgraph             --------------------------
	.section	.nv.callgraph,"",@"SHT_CUDA_CALLGRAPH"
	.align	4
	.sectionentsize	8
	.align		4
        /*0000*/ 	.word	0x00000000
	.align		4
        /*0004*/ 	.word	0xffffffff
	.align		4
        /*0008*/ 	.word	0x00000000
	.align		4
        /*000c*/ 	.word	0xfffffffe
	.align		4
        /*0010*/ 	.word	0x00000000
	.align		4
        /*0014*/ 	.word	0xfffffffd
	.align		4
        /*0018*/ 	.word	0x00000000
	.align		4
        /*001c*/ 	.word	0xfffffffc


//--------------------- .text._Z14bucketSortCUDAPdS_l --------------------------
	.section	.text._Z14bucketSortCUDAPdS_l,"ax",@progbits
	.align	128
        .global         _Z14bucketSortCUDAPdS_l
        .type           _Z14bucketSortCUDAPdS_l,@function
        .size           _Z14bucketSortCUDAPdS_l,(.L_x_31 - _Z14bucketSortCUDAPdS_l)
        .other          _Z14bucketSortCUDAPdS_l,@"STO_CUDA_ENTRY STV_DEFAULT"
_Z14bucketSortCUDAPdS_l:
.text._Z14bucketSortCUDAPdS_l:
[----:B------:R-:W-:Y:S01]  /*0000*/  LDC R1, c[0x0][0x37c] ;  /* 0x0000df00ff017b82 */ /* 0x000fe20000000800 */
[----:B------:R-:W0:Y:S01]  /*0010*/  S2R R3, SR_TID.X ;  /* 0x0000000000037919 */ /* 0x000e220000002100 */
[----:B------:R-:W1:Y:S01]  /*0020*/  LDCU.64 UR10, c[0x0][0x390] ;  /* 0x00007200ff0a77ac */ /* 0x000e620008000a00 */
[----:B------:R-:W-:Y:S01]  /*0030*/  BSSY.RECONVERGENT B0, `(.L_x_0) ;  /* 0x00000db000007945 */ /* 0x000fe20003800200 */
[----:B------:R-:W2:Y:S01]  /*0040*/  S2R R2, SR_CTAID.X ;  /* 0x0000000000027919 */ /* 0x000ea20000002500 */
[----:B------:R-:W3:Y:S01]  /*0050*/  LDCU.64 UR8, c[0x0][0x358] ;  /* 0x00006b00ff0877ac */ /* 0x000ee20008000a00 */
[----:B------:R-:W4:Y:S01]  /*0060*/  LDCU.64 UR12, c[0x0][0x380] ;  /* 0x00007000ff0c77ac */ /* 0x000f220008000a00 */
[----:B------:R-:W0:Y:S01]  /*0070*/  LDCU.64 UR14, c[0x0][0x380] ;  /* 0x00007000ff0e77ac */ /* 0x000e220008000a00 */
[----:B------:R-:W0:Y:S02]  /*0080*/  LDCU.64 UR16, c[0x0][0x390] ;  /* 0x00007200ff1077ac */ /* 0x000e240008000a00 */
[----:B0-----:R-:W-:-:S13]  /*0090*/  ISETP.NE.AND P0, PT, R3, RZ, PT ;  /* 0x000000ff0300720c */ /* 0x001fda0003f05270 */
[----:B------:R-:W0:Y:S01]  /*00a0*/  @!P0 S2R R5, SR_CgaCtaId ;  /* 0x0000000000058919 */ /* 0x000e220000008800 */
[----:B------:R-:W-:-:S04]  /*00b0*/  @!P0 MOV R0, 0x400 ;  /* 0x0000040000008802 */ /* 0x000fc80000000f00 */
[----:B0-----:R-:W-:Y:S02]  /*00c0*/  @!P0 LEA R5, R5, R0, 0x18 ;  /* 0x0000000005058211 */ /* 0x001fe400078ec0ff */
[----:B------:R-:W0:Y:S03]  /*00d0*/  LDC R0, c[0x0][0x360] ;  /* 0x0000d800ff007b82 */ /* 0x000e260000000800 */
[----:B------:R0:W-:Y:S05]  /*00e0*/  @!P0 STS [R5+0x4b00], RZ ;  /* 0x004b00ff05008388 */ /* 0x0001ea0000000800 */
[----:B------:R-:W-:Y:S01]  /*00f0*/  BAR.SYNC.DEFER_BLOCKING 0x0 ;  /* 0x0000000000007b1d */ /* 0x000fe20000010000 */
[----:B-1----:R-:W-:-:S04]  /*0100*/  ISETP.GE.U32.AND P0, PT, R3, UR10, PT ;  /* 0x0000000a03007c0c */ /* 0x002fc8000bf06070 */
[----:B------:R-:W-:-:S13]  /*0110*/  ISETP.GE.AND.EX P0, PT, RZ, UR11, PT, P0 ;  /* 0x0000000bff007c0c */ /* 0x000fda000bf06300 */
[----:B--234-:R-:W-:Y:S05]  /*0120*/  @P0 BRA `(.L_x_1) ;  /* 0x0000000c002c0947 */ /* 0x01cfea0003800000 */
[----:B------:R-:W-:Y:S01]  /*0130*/  IMAD.MOV.U32 R9, RZ, RZ, R3 ;  /* 0x000000ffff097224 */ /* 0x000fe200078e0003 */
[----:B------:R-:W-:Y:S01]  /*0140*/  BSSY.RECONVERGENT B1, `(.L_x_2) ;  /* 0x0000027000017945 */ /* 0x000fe20003800200 */
[----:B------:R-:W-:-:S03]  /*0150*/  IMAD.MOV.U32 R4, RZ, RZ, RZ ;  /* 0x000000ffff047224 */ /* 0x000fc600078e00ff */
[----:B0-----:R-:W-:-:S04]  /*0160*/  IADD3 R7, P1, PT, R0, R9, RZ ;  /* 0x0000000900077210 */ /* 0x001fc80007f3e0ff */
[C---:B------:R-:W-:Y:S01]  /*0170*/  ISETP.GE.U32.AND P0, PT, R7.reuse, UR10, PT ;  /* 0x0000000a07007c0c */ /* 0x040fe2000bf06070 */
[----:B------:R-:W-:Y:S01]  /*0180*/  IMAD.X R11, RZ, RZ, R4, P1 ;  /* 0x000000ffff0b7224 */ /* 0x000fe200008e0604 */
[----:B------:R-:W-:-:S04]  /*0190*/  ISETP.GT.U32.AND P1, PT, R7, UR10, PT ;  /* 0x0000000a07007c0c */ /* 0x000fc8000bf24070 */
[C---:B------:R-:W-:Y:S02]  /*01a0*/  ISETP.GE.U32.AND.EX P0, PT, R11.reuse, UR11, PT, P0 ;  /* 0x0000000b0b007c0c */ /* 0x040fe4000bf06100 */
[----:B------:R-:W-:Y:S02]  /*01b0*/  ISETP.GT.U32.AND.EX P1, PT, R11, UR11, PT, P1 ;  /* 0x0000000b0b007c0c */ /* 0x000fe4000bf24110 */
[----:B------:R-:W-:Y:S02]  /*01c0*/  SEL R5, RZ, 0x1, P0 ;  /* 0x00000001ff057807 */ /* 0x000fe40000000000 */
[----:B------:R-:W-:Y:S02]  /*01d0*/  SEL R6, R7, UR10, P1 ;  /* 0x0000000a07067c07 */ /* 0x000fe40008800000 */
[----:B------:R-:W-:Y:S02]  /*01e0*/  SEL R8, R11, UR11, P1 ;  /* 0x0000000b0b087c07 */ /* 0x000fe40008800000 */
[----:B------:R-:W-:-:S04]  /*01f0*/  IADD3 R7, P0, P1, R6, -R7, -R5 ;  /* 0x8000000706077210 */ /* 0x000fc8000791e805 */
[----:B------:R-:W-:-:S04]  /*0200*/  IADD3.X R8, PT, PT, R8, -0x1, ~R11, P0, P1 ;  /* 0xffffffff08087810 */ /* 0x000fc800007e2c0b */
[----:B------:R-:W-:-:S13]  /*0210*/  ISETP.NE.U32.AND P0, PT, R8, RZ, PT ;  /* 0x000000ff0800720c */ /* 0x000fda0003f05070 */
[----:B------:R-:W-:Y:S05]  /*0220*/  @P0 BRA `(.L_x_3) ;  /* 0x0000000000500947 */ /* 0x000fea0003800000 */
[----:B------:R-:W0:Y:S01]  /*0230*/  I2F.U32.RP R6, R0 ;  /* 0x0000000000067306 */ /* 0x000e220000209000 */
[----:B------:R-:W-:-:S07]  /*0240*/  ISETP.NE.U32.AND P2, PT, R0, RZ, PT ;  /* 0x000000ff0000720c */ /* 0x000fce0003f45070 */
[----:B0-----:R-:W0:Y:S02]  /*0250*/  MUFU.RCP R6, R6 ;  /* 0x0000000600067308 */ /* 0x001e240000001000 */
[----:B0-----:R-:W-:-:S06]  /*0260*/  VIADD R10, R6, 0xffffffe ;  /* 0x0ffffffe060a7836 */ /* 0x001fcc0000000000 */
[----:B------:R0:W1:Y:S02]  /*0270*/  F2I.FTZ.U32.TRUNC.NTZ R11, R10 ;  /* 0x0000000a000b7305 */ /* 0x000064000021f000 */
[----:B0-----:R-:W-:Y:S02]  /*0280*/  IMAD.MOV.U32 R10, RZ, RZ, RZ ;  /* 0x000000ffff0a7224 */ /* 0x001fe400078e00ff */
[----:B-1----:R-:W-:-:S04]  /*0290*/  IMAD.MOV R13, RZ, RZ, -R11 ;  /* 0x000000ffff0d7224 */ /* 0x002fc800078e0a0b */
[----:B------:R-:W-:-:S04]  /*02a0*/  IMAD R13, R13, R0, RZ ;  /* 0x000000000d0d7224 */ /* 0x000fc800078e02ff */
[----:B------:R-:W-:-:S06]  /*02b0*/  IMAD.HI.U32 R8, R11, R13, R10 ;  /* 0x0000000d0b087227 */ /* 0x000fcc00078e000a */
[----:B------:R-:W-:-:S04]  /*02c0*/  IMAD.HI.U32 R6, R8, R7, RZ ;  /* 0x0000000708067227 */ /* 0x000fc800078e00ff */
[----:B------:R-:W-:-:S04]  /*02d0*/  IMAD.MOV R8, RZ, RZ, -R6 ;  /* 0x000000ffff087224 */ /* 0x000fc800078e0a06 */
[----:B------:R-:W-:-:S05]  /*02e0*/  IMAD R7, R0, R8, R7 ;  /* 0x0000000800077224 */ /* 0x000fca00078e0207 */
[----:B------:R-:W-:-:S13]  /*02f0*/  ISETP.GE.U32.AND P0, PT, R7, R0, PT ;  /* 0x000000000700720c */ /* 0x000fda0003f06070 */
[----:B------:R-:W-:Y:S02]  /*0300*/  @P0 IMAD.IADD R7, R7, 0x1, -R0 ;  /* 0x0000000107070824 */ /* 0x000fe400078e0a00 */
[----:B------:R-:W-:-:S03]  /*0310*/  @P0 VIADD R6, R6, 0x1 ;  /* 0x0000000106060836 */ /* 0x000fc60000000000 */
[----:B------:R-:W-:Y:S01]  /*0320*/  ISETP.GE.U32.AND P1, PT, R7, R0, PT ;  /* 0x000000000700720c */ /* 0x000fe20003f26070 */
[----:B------:R-:W-:-:S12]  /*0330*/  IMAD.MOV.U32 R7, RZ, RZ, RZ ;  /* 0x000000ffff077224 */ /* 0x000fd800078e00ff */
[----:B------:R-:W-:Y:S01]  /*0340*/  @P1 VIADD R6, R6, 0x1 ;  /* 0x0000000106061836 */ /* 0x000fe20000000000 */
[----:B------:R-:W-:Y:S01]  /*0350*/  @!P2 LOP3.LUT R6, RZ, R0, RZ, 0x33, !PT ;  /* 0x00000000ff06a212 */ /* 0x000fe200078e33ff */
[----:B------:R-:W-:Y:S06]  /*0360*/  BRA `(.L_x_4) ;  /* 0x0000000000107947 */ /* 0x000fec0003800000 */
.L_x_3:
[----:B------:R-:W-:-:S07]  /*0370*/  MOV R6, 0x390 ;  /* 0x0000039000067802 */ /* 0x000fce0000000f00 */
[----:B------:R-:W-:Y:S05]  /*0380*/  CALL.REL.NOINC `($__internal_0_$__cuda_sm20_div_u64) ;  /* 0x0000001000647944 */ /* 0x000fea0003c00000 */
[----:B------:R-:W-:Y:S02]  /*0390*/  IMAD.MOV.U32 R6, RZ, RZ, R8 ;  /* 0x000000ffff067224 */ /* 0x000fe400078e0008 */
[----:B------:R-:W-:-:S07]  /*03a0*/  IMAD.MOV.U32 R7, RZ, RZ, R11 ;  /* 0x000000ffff077224 */ /* 0x000fce00078e000b */
.L_x_4:
[----:B------:R-:W-:Y:S05]  /*03b0*/  BSYNC.RECONVERGENT B1 ;  /* 0x0000000000017941 */ /* 0x000fea0003800200 */
.L_x_2:
[----:B------:R-:W-:Y:S01]  /*03c0*/  IADD3 R5, P1, PT, R6, R5, RZ ;  /* 0x0000000506057210 */ /* 0x000fe20007f3e0ff */
[----:B------:R-:W-:Y:S03]  /*03d0*/  BSSY.RECONVERGENT B1, `(.L_x_5) ;  /* 0x000002d000017945 */ /* 0x000fe60003800200 */
[----:B------:R-:W-:Y:S01]  /*03e0*/  LOP3.LUT R6, R5, 0x3, RZ, 0xc0, !PT ;  /* 0x0000000305067812 */ /* 0x000fe200078ec0ff */
[----:B------:R-:W-:-:S03]  /*03f0*/  IMAD.X R8, RZ, RZ, R7, P1 ;  /* 0x000000ffff087224 */ /* 0x000fc600008e0607 */
[----:B------:R-:W-:-:S04]  /*0400*/  ISETP.NE.U32.AND P0, PT, R6, 0x3, PT ;  /* 0x000000030600780c */ /* 0x000fc80003f05070 */
[----:B------:R-:W-:-:S13]  /*0410*/  ISETP.NE.AND.EX P0, PT, RZ, RZ, PT, P0 ;  /* 0x000000ffff00720c */ /* 0x000fda0003f05300 */
[----:B------:R-:W-:Y:S05]  /*0420*/  @!P0 BRA `(.L_x_6) ;  /* 0x00000000009c8947 */ /* 0x000fea0003800000 */
[----:B------:R-:W0:Y:S01]  /*0430*/  S2R R7, SR_CgaCtaId ;  /* 0x0000000000077919 */ /* 0x000e220000008800 */
[----:B------:R-:W-:Y:S01]  /*0440*/  VIADD R15, R5, 0x1 ;  /* 0x00000001050f7836 */ /* 0x000fe20000000000 */
[----:B------:R-:W-:-:S04]  /*0450*/  MOV R6, 0x400 ;  /* 0x0000040000067802 */ /* 0x000fc80000000f00 */
[----:B------:R-:W-:-:S04]  /*0460*/  LOP3.LUT R15, R15, 0x3, RZ, 0xc0, !PT ;  /* 0x000000030f0f7812 */ /* 0x000fc800078ec0ff */
[----:B------:R-:W-:-:S05]  /*0470*/  IADD3 R15, P0, PT, RZ, -R15, RZ ;  /* 0x8000000fff0f7210 */ /* 0x000fca0007f1e0ff */
[----:B------:R-:W-:Y:S01]  /*0480*/  IMAD.X R16, RZ, RZ, -0x1, P0 ;  /* 0xffffffffff107424 */ /* 0x000fe200000e06ff */
[----:B0-----:R-:W-:-:S07]  /*0490*/  LEA R17, R7, R6, 0x18 ;  /* 0x0000000607117211 */ /* 0x001fce00078ec0ff */
.L_x_9:
[----:B0-----:R-:W-:-:S04]  /*04a0*/  LEA R6, P0, R9, UR12, 0x3 ;  /* 0x0000000c09067c11 */ /* 0x001fc8000f8018ff */
[----:B------:R-:W-:-:S06]  /*04b0*/  LEA.HI.X R7, R9, UR13, R4, 0x3, P0 ;  /* 0x0000000d09077c11 */ /* 0x000fcc00080f1c04 */
[----:B------:R-:W2:Y:S01]  /*04c0*/  LDG.E.64 R6, desc[UR8][R6.64] ;  /* 0x0000000806067981 */ /* 0x000ea2000c1e1b00 */
[----:B------:R-:W-:Y:S01]  /*04d0*/  IADD3 R15, P0, PT, R15, 0x1, RZ ;  /* 0x000000010f0f7810 */ /* 0x000fe20007f1e0ff */
[----:B------:R-:W-:Y:S04]  /*04e0*/  BSSY.RECONVERGENT B2, `(.L_x_7) ;  /* 0x0000019000027945 */ /* 0x000fe80003800200 */
[----:B------:R-:W-:Y:S01]  /*04f0*/  IMAD.X R16, RZ, RZ, R16, P0 ;  /* 0x000000ffff107224 */ /* 0x000fe200000e0610 */
[----:B------:R-:W-:-:S04]  /*0500*/  ISETP.NE.U32.AND P0, PT, R15, RZ, PT ;  /* 0x000000ff0f00720c */ /* 0x000fc80003f05070 */
[----:B------:R-:W-:Y:S01]  /*0510*/  ISETP.NE.AND.EX P0, PT, R16, RZ, PT, P0 ;  /* 0x000000ff1000720c */ /* 0x000fe20003f05300 */
[----:B--2---:R-:W-:-:S10]  /*0520*/  DMUL R10, R6, 1000 ;  /* 0x408f4000060a7828 */ /* 0x004fd40000000000 */
[----:B------:R-:W0:Y:S02]  /*0530*/  F2I.F64.TRUNC R11, R10 ;  /* 0x0000000a000b7311 */ /* 0x000e24000030d100 */
[----:B0-----:R-:W-:-:S13]  /*0540*/  ISETP.NE.AND P1, PT, R11, R2, PT ;  /* 0x000000020b00720c */ /* 0x001fda0003f25270 */
[----:B------:R-:W-:Y:S05]  /*0550*/  @P1 BRA `(.L_x_8) ;  /* 0x0000000000441947 */ /* 0x000fea0003800000 */
[----:B------:R-:W0:Y:S01]  /*0560*/  S2R R10, SR_LANEID ;  /* 0x00000000000a7919 */ /* 0x000e220000000000 */
[----:B------:R-:W1:Y:S01]  /*0570*/  S2UR UR5, SR_CgaCtaId ;  /* 0x00000000000579c3 */ /* 0x000e620000008800 */
[----:B------:R-:W-:Y:S01]  /*0580*/  VOTEU.ANY UR6, UPT, PT ;  /* 0x0000000000067886 */ /* 0x000fe200038e0100 */
[----:B------:R-:W-:Y:S01]  /*0590*/  UMOV UR4, 0x400 ;  /* 0x0000040000047882 */ /* 0x000fe20000000000 */
[----:B------:R-:W0:Y:S01]  /*05a0*/  FLO.U32 R13, UR6 ;  /* 0x00000006000d7d00 */ /* 0x000e2200080e0000 */
[----:B------:R-:W-:Y:S01]  /*05b0*/  UIADD3 UR4, UPT, UPT, UR4, 0x4b00, URZ ;  /* 0x00004b0004047890 */ /* 0x000fe2000fffe0ff */
[----:B------:R-:W2:Y:S06]  /*05c0*/  S2R R11, SR_LTMASK ;  /* 0x00000000000b7919 */ /* 0x000eac0000003900 */
[----:B------:R-:W3:Y:S01]  /*05d0*/  POPC R12, UR6 ;  /* 0x00000006000c7d09 */ /* 0x000ee20008000000 */
[----:B-1----:R-:W-:Y:S01]  /*05e0*/  ULEA UR4, UR5, UR4, 0x18 ;  /* 0x0000000405047291 */ /* 0x002fe2000f8ec0ff */
[----:B0-----:R-:W-:-:S02]  /*05f0*/  ISETP.EQ.U32.AND P1, PT, R13, R10, PT ;  /* 0x0000000a0d00720c */ /* 0x001fc40003f22070 */
[----:B--2---:R-:W-:-:S04]  /*0600*/  LOP3.LUT R14, R11, UR6, RZ, 0xc0, !PT ;  /* 0x000000060b0e7c12 */ /* 0x004fc8000f8ec0ff */
[----:B------:R-:W0:Y:S07]  /*0610*/  POPC R11, R14 ;  /* 0x0000000e000b7309 */ /* 0x000e2e0000000000 */
[----:B---3--:R-:W1:Y:S04]  /*0620*/  @P1 ATOMS.ADD R12, [UR4], R12 ;  /* 0x0000000cff0c198c */ /* 0x008e680008000004 */
[----:B-1----:R-:W0:Y:S02]  /*0630*/  SHFL.IDX PT, R10, R12, R13, 0x1f ;  /* 0x00001f0d0c0a7589 */ /* 0x002e2400000e0000 */
[----:B0-----:R-:W-:-:S04]  /*0640*/  IMAD.IADD R10, R10, 0x1, R11 ;  /* 0x000000010a0a7824 */ /* 0x001fc800078e020b */
[----:B------:R-:W-:-:S05]  /*0650*/  IMAD R11, R10, 0x8, R17 ;  /* 0x000000080a0b7824 */ /* 0x000fca00078e0211 */
[----:B------:R0:W-:Y:S02]  /*0660*/  STS.64 [R11], R6 ;  /* 0x000000060b007388 */ /* 0x0001e40000000a00 */
.L_x_8:
[----:B------:R-:W-:Y:S05]  /*0670*/  BSYNC.RECONVERGENT B2 ;  /* 0x0000000000027941 */ /* 0x000fea0003800200 */
.L_x_7:
[----:B------:R-:W-:Y:S01]  /*0680*/  IMAD.IADD R9, R0, 0x1, R9 ;  /* 0x0000000100097824 */ /* 0x000fe200078e0209 */
[----:B------:R-:W-:Y:S06]  /*0690*/  @P0 BRA `(.L_x_9) ;  /* 0xfffffffc00800947 */ /* 0x000fec000383ffff */
.L_x_6:
[----:B------:R-:W-:Y:S05]  /*06a0*/  BSYNC.RECONVERGENT B1 ;  /* 0x0000000000017941 */ /* 0x000fea0003800200 */
.L_x_5:
[----:B------:R-:W-:-:S04]  /*06b0*/  ISETP.GE.U32.AND P0, PT, R5, 0x3, PT ;  /* 0x000000030500780c */ /* 0x000fc80003f06070 */
[----:B------:R-:W-:-:S13]  /*06c0*/  ISETP.GE.U32.AND.EX P0, PT, R8, RZ, PT, P0 ;  /* 0x000000ff0800720c */ /* 0x000fda0003f06100 */
[----:B------:R-:W-:Y:S05]  /*06d0*/  @!P0 BRA `(.L_x_1) ;  /* 0x0000000400c08947 */ /* 0x000fea0003800000 */
[----:B------:R-:W1:Y:S01]  /*06e0*/  S2R R8, SR_CgaCtaId ;  /* 0x0000000000087919 */ /* 0x000e620000008800 */
[----:B0-----:R-:W0:Y:S01]  /*06f0*/  LDC.64 R6, c[0x0][0x380] ;  /* 0x0000e000ff067b82 */ /* 0x001e220000000a00 */
[----:B------:R-:W-:-:S04]  /*0700*/  MOV R5, 0x400 ;  /* 0x0000040000057802 */ /* 0x000fc80000000f00 */
[----:B-1----:R-:W-:-:S07]  /*0710*/  LEA R5, R8, R5, 0x18 ;  /* 0x0000000508057211 */ /* 0x002fce00078ec0ff */
.L_x_18:
[----:B------:R-:W-:Y:S01]  /*0720*/  LEA R18, P0, R9, UR14, 0x3 ;  /* 0x0000000e09127c11 */ /* 0x000fe2000f8018ff */
[----:B------:R-:W-:-:S03]  /*0730*/  IMAD.IADD R13, R0, 0x1, R9 ;  /* 0x00000001000d7824 */ /* 0x000fc600078e0209 */
[----:B------:R-:W-:Y:S01]  /*0740*/  LEA.HI.X R19, R9, UR15, R4, 0x3, P0 ;  /* 0x0000000f09137c11 */ /* 0x000fe200080f1c04 */
[----:B------:R-:W-:-:S04]  /*0750*/  IMAD.IADD R17, R13, 0x1, R0 ;  /* 0x000000010d117824 */ /* 0x000fc800078e0200 */
[----:B------:R-:W2:Y:S01]  /*0760*/  LDG.E.64 R8, desc[UR8][R18.64] ;  /* 0x0000000812087981 */ /* 0x000ea2000c1e1b00 */
[----:B0-----:R-:W-:-:S04]  /*0770*/  IMAD.WIDE.U32 R10, R13, 0x8, R6 ;  /* 0x000000080d0a7825 */ /* 0x001fc800078e0006 */
[C---:B------:R-:W-:Y:S02]  /*0780*/  IMAD.WIDE.U32 R12, R17.reuse, 0x8, R6 ;  /* 0x00000008110c7825 */ /* 0x040fe400078e0006 */
[----:B------:R-:W3:Y:S02]  /*0790*/  LDG.E.64 R10, desc[UR8][R10.64] ;  /* 0x000000080a0a7981 */ /* 0x000ee4000c1e1b00 */
[----:B------:R-:W-:Y:S02]  /*07a0*/  IMAD.IADD R17, R17, 0x1, R0 ;  /* 0x0000000111117824 */ /* 0x000fe400078e0200 */
[----:B------:R-:W4:Y:S02]  /*07b0*/  LDG.E.64 R12, desc[UR8][R12.64] ;  /* 0x000000080c0c7981 */ /* 0x000f24000c1e1b00 */
[----:B------:R-:W-:-:S06]  /*07c0*/  IMAD.WIDE.U32 R14, R17, 0x8, R6 ;  /* 0x00000008110e7825 */ /* 0x000fcc00078e0006 */
[----:B------:R-:W5:Y:S01]  /*07d0*/  LDG.E.64 R14, desc[UR8][R14.64] ;  /* 0x000000080e0e7981 */ /* 0x000f62000c1e1b00 */
[----:B------:R-:W-:Y:S01]  /*07e0*/  BSSY.RECONVERGENT B1, `(.L_x_10) ;  /* 0x000001f000017945 */ /* 0x000fe20003800200 */
[----:B--2---:R-:W-:Y:S02]  /*07f0*/  DMUL R20, R8, 1000 ;  /* 0x408f400008147828 */ /* 0x004fe40000000000 */
[----:B---3--:R-:W-:-:S08]  /*0800*/  DMUL R22, R10, 1000 ;  /* 0x408f40000a167828 */ /* 0x008fd00000000000 */
[----:B------:R-:W0:Y:S01]  /*0810*/  F2I.F64.TRUNC R21, R20 ;  /* 0x0000001400157311 */ /* 0x000e22000030d100 */
[----:B----4-:R-:W-:-:S07]  /*0820*/  DMUL R24, R12, 1000 ;  /* 0x408f40000c187828 */ /* 0x010fce0000000000 */
[----:B------:R-:W1:Y:S01]  /*0830*/  F2I.F64.TRUNC R23, R22 ;  /* 0x0000001600177311 */ /* 0x000e62000030d100 */
[----:B-----5:R-:W-:Y:S01]  /*0840*/  DMUL R18, R14, 1000 ;  /* 0x408f40000e127828 */ /* 0x020fe20000000000 */
[----:B0-----:R-:W-:-:S06]  /*0850*/  ISETP.NE.AND P3, PT, R21, R2, PT ;  /* 0x000000021500720c */ /* 0x001fcc0003f65270 */
[----:B------:R-:W0:Y:S01]  /*0860*/  F2I.F64.TRUNC R25, R24 ;  /* 0x0000001800197311 */ /* 0x000e22000030d100 */
[----:B-1----:R-:W-:-:S07]  /*0870*/  ISETP.NE.AND P0, PT, R23, R2, PT ;  /* 0x000000021700720c */ /* 0x002fce0003f05270 */
[----:B------:R-:W1:Y:S01]  /*0880*/  F2I.F64.TRUNC R19, R18 ;  /* 0x0000001200137311 */ /* 0x000e62000030d100 */
[-C--:B0-----:R-:W-:Y:S02]  /*0890*/  ISETP.NE.AND P1, PT, R25, R2.reuse, PT ;  /* 0x000000021900720c */ /* 0x081fe40003f25270 */
[----:B-1----:R-:W-:Y:S01]  /*08a0*/  ISETP.NE.AND P2, PT, R19, R2, PT ;  /* 0x000000021300720c */ /* 0x002fe20003f45270 */
[----:B------:R-:W-:-:S12]  /*08b0*/  @P3 BRA `(.L_x_11) ;  /* 0x0000000000443947 */ /* 0x000fd80003800000 */
        /* <DEDUP_REMOVED lines=17> */
.L_x_11:
[----:B------:R-:W-:Y:S05]  /*09d0*/  BSYNC.RECONVERGENT B1 ;  /* 0x0000000000017941 */ /* 0x000fea0003800200 */
.L_x_10:
[----:B------:R-:W-:Y:S04]  /*09e0*/  BSSY.RECONVERGENT B1, `(.L_x_12) ;  /* 0x0000013000017945 */ /* 0x000fe80003800200 */
[----:B------:R-:W-:Y:S05]  /*09f0*/  @P0 BRA `(.L_x_13) ;  /* 0x0000000000440947 */ /* 0x000fea0003800000 */
[----:B0-----:R-:W0:Y:S01]  /*0a00*/  S2R R9, SR_LANEID ;  /* 0x0000000000097919 */ /* 0x001e220000000000 */
        /* <DEDUP_REMOVED lines=16> */
.L_x_13:
[----:B------:R-:W-:Y:S05]  /*0b10*/  BSYNC.RECONVERGENT B1 ;  /* 0x0000000000017941 */ /* 0x000fea0003800200 */
.L_x_12:
[----:B------:R-:W-:Y:S04]  /*0b20*/  BSSY.RECONVERGENT B1, `(.L_x_14) ;  /* 0x0000013000017945 */ /* 0x000fe80003800200 */
[----:B------:R-:W-:Y:S05]  /*0b30*/  @P1 BRA `(.L_x_15) ;  /* 0x0000000000441947 */ /* 0x000fea0003800000 */
[----:B0-----:R-:W0:Y:S01]  /*0b40*/  S2R R8, SR_LANEID ;  /* 0x0000000000087919 */ /* 0x001e220000000000 */
[----:B------:R-:W2:Y:S01]  /*0b50*/  S2UR UR5, SR_CgaCtaId ;  /* 0x00000000000579c3 */ /* 0x000ea20000008800 */
[----:B------:R-:W-:Y:S01]  /*0b60*/  VOTEU.ANY UR6, UPT, PT ;  /* 0x0000000000067886 */ /* 0x000fe200038e0100 */
[----:B------:R-:W-:Y:S01]  /*0b70*/  UMOV UR4, 0x400 ;  /* 0x0000040000047882 */ /* 0x000fe20000000000 */
[----:B-1----:R-:W0:Y:S01]  /*0b80*/  FLO.U32 R11, UR6 ;  /* 0x00000006000b7d00 */ /* 0x002e2200080e0000 */
[----:B------:R-:W-:Y:S01]  /*0b90*/  UIADD3 UR4, UPT, UPT, UR4, 0x4b00, URZ ;  /* 0x00004b0004047890 */ /* 0x000fe2000fffe0ff */
[----:B------:R-:W1:Y:S06]  /*0ba0*/  S2R R16, SR_LTMASK ;  /* 0x0000000000107919 */ /* 0x000e6c0000003900 */
[----:B------:R-:W3:Y:S01]  /*0bb0*/  POPC R10, UR6 ;  /* 0x00000006000a7d09 */ /* 0x000ee20008000000 */
[----:B--2---:R-:W-:Y:S01]  /*0bc0*/  ULEA UR4, UR5, UR4, 0x18 ;  /* 0x0000000405047291 */ /* 0x004fe2000f8ec0ff */
[----:B0-----:R-:W-:-:S02]  /*0bd0*/  ISETP.EQ.U32.AND P0, PT, R11, R8, PT ;  /* 0x000000080b00720c */ /* 0x001fc40003f02070 */
[----:B-1----:R-:W-:-:S04]  /*0be0*/  LOP3.LUT R16, R16, UR6, RZ, 0xc0, !PT ;  /* 0x0000000610107c12 */ /* 0x002fc8000f8ec0ff */
[----:B------:R-:W0:Y:S07]  /*0bf0*/  POPC R9, R16 ;  /* 0x0000001000097309 */ /* 0x000e2e0000000000 */
[----:B---3--:R-:W1:Y:S04]  /*0c00*/  @P0 ATOMS.ADD R10, [UR4], R10 ;  /* 0x0000000aff0a098c */ /* 0x008e680008000004 */
[----:B-1----:R-:W0:Y:S02]  /*0c10*/  SHFL.IDX PT, R8, R10, R11, 0x1f ;  /* 0x00001f0b0a087589 */ /* 0x002e2400000e0000 */
[----:B0-----:R-:W-:-:S04]  /*0c20*/  IMAD.IADD R8, R8, 0x1, R9 ;  /* 0x0000000108087824 */ /* 0x001fc800078e0209 */
[----:B------:R-:W-:-:S05]  /*0c30*/  IMAD R9, R8, 0x8, R5 ;  /* 0x0000000808097824 */ /* 0x000fca00078e0205 */
[----:B------:R2:W-:Y:S02]  /*0c40*/  STS.64 [R9], R12 ;  /* 0x0000000c09007388 */ /* 0x0005e40000000a00 */
.L_x_15:
[----:B------:R-:W-:Y:S05]  /*0c50*/  BSYNC.RECONVERGENT B1 ;  /* 0x0000000000017941 */ /* 0x000fea0003800200 */
.L_x_14:
[----:B------:R-:W-:Y:S04]  /*0c60*/  BSSY.RECONVERGENT B1, `(.L_x_16) ;  /* 0x0000013000017945 */ /* 0x000fe80003800200 */
[----:B------:R-:W-:Y:S05]  /*0c70*/  @P2 BRA `(.L_x_17) ;  /* 0x0000000000442947 */ /* 0x000fea0003800000 */
[----:B0-----:R-:W0:Y:S01]  /*0c80*/  S2R R8, SR_LANEID ;  /* 0x0000000000087919 */ /* 0x001e220000000000 */
[----:B------:R-:W3:Y:S01]  /*0c90*/  S2UR UR5, SR_CgaCtaId ;  /* 0x00000000000579c3 */ /* 0x000ee20000008800 */
[----:B------:R-:W-:Y:S01]  /*0ca0*/  VOTEU.ANY UR6, UPT, PT ;  /* 0x0000000000067886 */ /* 0x000fe200038e0100 */
[----:B------:R-:W-:Y:S01]  /*0cb0*/  UMOV UR4, 0x400 ;  /* 0x0000040000047882 */ /* 0x000fe20000000000 */
[----:B-1----:R-:W0:Y:S01]  /*0cc0*/  FLO.U32 R11, UR6 ;  /* 0x00000006000b7d00 */ /* 0x002e2200080e0000 */
[----:B------:R-:W-:Y:S01]  /*0cd0*/  UIADD3 UR4, UPT, UPT, UR4, 0x4b00, URZ ;  /* 0x00004b0004047890 */ /* 0x000fe2000fffe0ff */
[----:B--2---:R-:W1:Y:S06]  /*0ce0*/  S2R R12, SR_LTMASK ;  /* 0x00000000000c7919 */ /* 0x004e6c0000003900 */
[----:B------:R-:W2:Y:S01]  /*0cf0*/  POPC R10, UR6 ;  /* 0x00000006000a7d09 */ /* 0x000ea20008000000 */
[----:B---3--:R-:W-:Y:S01]  /*0d00*/  ULEA UR4, UR5, UR4, 0x18 ;  /* 0x0000000405047291 */ /* 0x008fe2000f8ec0ff */
[----:B0-----:R-:W-:-:S02]  /*0d10*/  ISETP.EQ.U32.AND P0, PT, R11, R8, PT ;  /* 0x000000080b00720c */ /* 0x001fc40003f02070 */
[----:B-1----:R-:W-:-:S04]  /*0d20*/  LOP3.LUT R12, R12, UR6, RZ, 0xc0, !PT ;  /* 0x000000060c0c7c12 */ /* 0x002fc8000f8ec0ff */
[----:B------:R-:W0:Y:S07]  /*0d30*/  POPC R9, R12 ;  /* 0x0000000c00097309 */ /* 0x000e2e0000000000 */
[----:B--2---:R-:W1:Y:S04]  /*0d40*/  @P0 ATOMS.ADD R10, [UR4], R10 ;  /* 0x0000000aff0a098c */ /* 0x004e680008000004 */
[----:B-1----:R-:W0:Y:S02]  /*0d50*/  SHFL.IDX PT, R8, R10, R11, 0x1f ;  /* 0x00001f0b0a087589 */ /* 0x002e2400000e0000 */
[----:B0-----:R-:W-:-:S04]  /*0d60*/  IMAD.IADD R8, R8, 0x1, R9 ;  /* 0x0000000108087824 */ /* 0x001fc800078e0209 */
[----:B------:R-:W-:-:S05]  /*0d70*/  IMAD R9, R8, 0x8, R5 ;  /* 0x0000000808097824 */ /* 0x000fca00078e0205 */
[----:B------:R3:W-:Y:S02]  /*0d80*/  STS.64 [R9], R14 ;  /* 0x0000000e09007388 */ /* 0x0007e40000000a00 */
.L_x_17:
[----:B------:R-:W-:Y:S05]  /*0d90*/  BSYNC.RECONVERGENT B1 ;  /* 0x0000000000017941 */ /* 0x000fea0003800200 */
.L_x_16:
[----:B0123--:R-:W-:-:S05]  /*0da0*/  IMAD.IADD R9, R17, 0x1, R0 ;  /* 0x0000000111097824 */ /* 0x00ffca00078e0200 */
[----:B------:R-:W-:-:S04]  /*0db0*/  ISETP.GE.U32.AND P0, PT, R9, UR16, PT ;  /* 0x0000001009007c0c */ /* 0x000fc8000bf06070 */
[----:B------:R-:W-:-:S13]  /*0dc0*/  ISETP.GE.AND.EX P0, PT, RZ, UR17, PT, P0 ;  /* 0x00000011ff007c0c */ /* 0x000fda000bf06300 */
[----:B------:R-:W-:Y:S05]  /*0dd0*/  @!P0 BRA `(.L_x_18) ;  /* 0xfffffff800508947 */ /* 0x000fea000383ffff */
.L_x_1:
[----:B------:R-:W-:Y:S05]  /*0de0*/  BSYNC.RECONVERGENT B0 ;  /* 0x0000000000007941 */ /* 0x000fea0003800200 */
.L_x_0:
[----:B------:R-:W1:Y:S08]  /*0df0*/  S2UR UR5, SR_CgaCtaId ;  /* 0x00000000000579c3 */ /* 0x000e700000008800 */
[----:B------:R-:W-:Y:S01]  /*0e00*/  BAR.SYNC.DEFER_BLOCKING 0x0 ;  /* 0x0000000000007b1d */ /* 0x000fe20000010000 */
[----:B------:R-:W-:-:S05]  /*0e10*/  IMAD.MOV.U32 R9, RZ, RZ, R3 ;  /* 0x000000ffff097224 */ /* 0x000fca00078e0003 */
[----:B------:R-:W-:Y:S02]  /*0e20*/  UMOV UR4, 0x400 ;  /* 0x0000040000047882 */ /* 0x000fe40000000000 */
[----:B-1----:R-:W-:-:S03]  /*0e30*/  ULEA UR5, UR5, UR4, 0x18 ;  /* 0x0000000405057291 */ /* 0x002fc6000f8ec0ff */
[----:B------:R-:W-:-:S09]  /*0e40*/  UMOV UR4, URZ ;  /* 0x000000ff00047c82 */ /* 0x000fd20008000000 */
.L_x_25:
[----:B------:R-:W-:Y:S01]  /*0e50*/  ULOP3.LUT UR6, UR4, 0x1, URZ, 0xc0, !UPT ;  /* 0x0000000104067892 */ /* 0x000fe2000f8ec0ff */
[----:B------:R-:W-:Y:S01]  /*0e60*/  BSSY.RECONVERGENT B0, `(.L_x_19) ;  /* 0x0000026000007945 */ /* 0x000fe20003800200 */
[----:B------:R-:W-:Y:S02]  /*0e70*/  UIADD3 UR4, UPT, UPT, UR4, 0x1, URZ ;  /* 0x0000000104047890 */ /* 0x000fe4000fffe0ff */
[----:B------:R-:W-:Y:S02]  /*0e80*/  UISETP.NE.U32.AND UP0, UPT, UR6, 0x1, UPT ;  /* 0x000000010600788c */ /* 0x000fe4000bf05070 */
[----:B------:R-:W-:-:S07]  /*0e90*/  UISETP.NE.AND UP1, UPT, UR4, 0x960, UPT ;  /* 0x000009600400788c */ /* 0x000fce000bf25270 */
[----:B------:R-:W-:Y:S05]  /*0ea0*/  BRA.U UP0, `(.L_x_20) ;  /* 0x0000000100487547 */ /* 0x000fea000b800000 */
[----:B------:R-:W-:-:S04]  /*0eb0*/  LOP3.LUT R4, R9, 0x1, RZ, 0xc0, !PT ;  /* 0x0000000109047812 */ /* 0x000fc800078ec0ff */
[----:B------:R-:W-:-:S04]  /*0ec0*/  ISETP.NE.U32.AND P0, PT, R4, 0x1, PT ;  /* 0x000000010400780c */ /* 0x000fc80003f05070 */
[----:B------:R-:W-:-:S13]  /*0ed0*/  ISETP.GT.OR P0, PT, R9, 0x95e, P0 ;  /* 0x0000095e0900780c */ /* 0x000fda0000704670 */
[----:B------:R-:W-:Y:S05]  /*0ee0*/  @P0 BRA `(.L_x_21) ;  /* 0x0000000000740947 */ /* 0x000fea0003800000 */
[----:B------:R-:W-:Y:S01]  /*0ef0*/  BSSY.RECONVERGENT B1, `(.L_x_22) ;  /* 0x000000c000017945 */ /* 0x000fe20003800200 */
.L_x_23:
[----:B0-----:R-:W-:Y:S01]  /*0f00*/  LEA R11, R9, UR5, 0x3 ;  /* 0x00000005090b7c11 */ /* 0x001fe2000f8e18ff */
[----:B------:R-:W-:-:S04]  /*0f10*/  IMAD.IADD R9, R0, 0x1, R9 ;  /* 0x0000000100097824 */ /* 0x000fc800078e0209 */
[----:B------:R-:W-:Y:S01]  /*0f20*/  LDS.64 R4, [R11] ;  /* 0x000000000b047984 */ /* 0x000fe20000000a00 */
[C---:B------:R-:W-:Y:S02]  /*0f30*/  LOP3.LUT R8, R9.reuse, 0x1, RZ, 0xc0, !PT ;  /* 0x0000000109087812 */ /* 0x040fe400078ec0ff */
[----:B------:R-:W-:Y:S01]  /*0f40*/  ISETP.LT.AND P1, PT, R9, 0x95f, PT ;  /* 0x0000095f0900780c */ /* 0x000fe20003f21270 */
[----:B------:R-:W0:Y:S02]  /*0f50*/  LDS.64 R6, [R11+0x8] ;  /* 0x000008000b067984 */ /* 0x000e240000000a00 */
[----:B0-----:R-:W-:-:S14]  /*0f60*/  DSETP.GT.AND P0, PT, R4, R6, PT ;  /* 0x000000060400722a */ /* 0x001fdc0003f04000 */
[----:B------:R1:W-:Y:S04]  /*0f70*/  @P0 STS.64 [R11], R6 ;  /* 0x000000060b000388 */ /* 0x0003e80000000a00 */
[----:B------:R1:W-:Y:S01]  /*0f80*/  @P0 STS.64 [R11+0x8], R4 ;  /* 0x000008040b000388 */ /* 0x0003e20000000a00 */
[----:B------:R-:W-:-:S13]  /*0f90*/  ISETP.NE.U32.AND P0, PT, R8, 0x1, PT ;  /* 0x000000010800780c */ /* 0x000fda0003f05070 */
[----:B-1----:R-:W-:Y:S05]  /*0fa0*/  @!P0 BRA P1, `(.L_x_23) ;  /* 0xfffffffc00d48947 */ /* 0x002fea000083ffff */
[----:B------:R-:W-:Y:S05]  /*0fb0*/  BSYNC.RECONVERGENT B1 ;  /* 0x0000000000017941 */ /* 0x000fea0003800200 */
.L_x_22:
[----:B------:R-:W-:Y:S05]  /*0fc0*/  BRA `(.L_x_21) ;  /* 0x00000000003c7947 */ /* 0x000fea0003800000 */
.L_x_20:
[----:B------:R-:W-:-:S04]  /*0fd0*/  LOP3.LUT R4, R9, 0x1, RZ, 0xc0, !PT ;  /* 0x0000000109047812 */ /* 0x000fc800078ec0ff */
[----:B------:R-:W-:-:S04]  /*0fe0*/  ISETP.NE.U32.AND P0, PT, R4, 0x1, PT ;  /* 0x000000010400780c */ /* 0x000fc80003f05070 */
[----:B------:R-:W-:-:S13]  /*0ff0*/  ISETP.GT.OR P0, PT, R9, 0x95f, !P0 ;  /* 0x0000095f0900780c */ /* 0x000fda0004704670 */
[----:B------:R-:W-:Y:S05]  /*1000*/  @P0 BRA `(.L_x_21) ;  /* 0x00000000002c0947 */ /* 0x000fea0003800000 */
.L_x_24:
        /* <DEDUP_REMOVED lines=10> */
[----:B-1----:R-:W-:Y:S05]  /*10b0*/  @P0 BRA P1, `(.L_x_24) ;  /* 0xfffffffc00d40947 */ /* 0x002fea000083ffff */
.L_x_21:
[----:B------:R-:W-:Y:S05]  /*10c0*/  BSYNC.RECONVERGENT B0 ;  /* 0x0000000000007941 */ /* 0x000fea0003800200 */
.L_x_19:
[----:B------:R-:W-:Y:S05]  /*10d0*/  BRA.U UP1, `(.L_x_25) ;  /* 0xfffffffd015c7547 */ /* 0x000fea000b83ffff */
[----:B0-----:R-:W0:Y:S01]  /*10e0*/  I2F.U32.RP R7, R0 ;  /* 0x0000000000077306 */ /* 0x001e220000209000 */
[----:B------:R-:W-:Y:S01]  /*10f0*/  IMAD.MOV.U32 R4, RZ, RZ, RZ ;  /* 0x000000ffff047224 */ /* 0x000fe200078e00ff */
[----:B------:R-:W-:Y:S01]  /*1100*/  ISETP.NE.U32.AND P2, PT, R0, RZ, PT ;  /* 0x000000ff0000720c */ /* 0x000fe20003f45070 */
[----:B------:R-:W-:Y:S05]  /*1110*/  BSSY.RECONVERGENT B0, `(.L_x_26) ;  /* 0x0000021000007945 */ /* 0x000fea0003800200 */
[----:B0-----:R-:W0:Y:S02]  /*1120*/  MUFU.RCP R7, R7 ;  /* 0x0000000700077308 */ /* 0x001e240000001000 */
[----:B0-----:R-:W-:-:S06]  /*1130*/  IADD3 R8, PT, PT, R7, 0xffffffe, RZ ;  /* 0x0ffffffe07087810 */ /* 0x001fcc0007ffe0ff */
[----:B------:R-:W0:Y:S02]  /*1140*/  F2I.FTZ.U32.TRUNC.NTZ R5, R8 ;  /* 0x0000000800057305 */ /* 0x000e24000021f000 */
[----:B0-----:R-:W-:-:S04]  /*1150*/  IMAD.MOV R9, RZ, RZ, -R5 ;  /* 0x000000ffff097224 */ /* 0x001fc800078e0a05 */
[----:B------:R-:W-:-:S04]  /*1160*/  IMAD R9, R9, R0, RZ ;  /* 0x0000000009097224 */ /* 0x000fc800078e02ff */
[----:B------:R-:W-:Y:S01]  /*1170*/  IMAD.HI.U32 R4, R5, R9, R4 ;  /* 0x0000000905047227 */ /* 0x000fe200078e0004 */
[----:B------:R-:W-:-:S05]  /*1180*/  IADD3 R5, PT, PT, -R3, 0x95f, -R0 ;  /* 0x0000095f03057810 */ /* 0x000fca0007ffe900 */
[----:B------:R-:W-:-:S04]  /*1190*/  IMAD.HI.U32 R4, R4, R5, RZ ;  /* 0x0000000504047227 */ /* 0x000fc800078e00ff */
[----:B------:R-:W-:-:S04]  /*11a0*/  IMAD.MOV R6, RZ, RZ, -R4 ;  /* 0x000000ffff067224 */ /* 0x000fc800078e0a04 */
[----:B------:R-:W-:-:S05]  /*11b0*/  IMAD R5, R0, R6, R5 ;  /* 0x0000000600057224 */ /* 0x000fca00078e0205 */
[----:B------:R-:W-:-:S13]  /*11c0*/  ISETP.GE.U32.AND P0, PT, R5, R0, PT ;  /* 0x000000000500720c */ /* 0x000fda0003f06070 */
[----:B------:R-:W-:Y:S02]  /*11d0*/  @P0 IMAD.IADD R5, R5, 0x1, -R0 ;  /* 0x0000000105050824 */ /* 0x000fe400078e0a00 */
[----:B------:R-:W-:-:S03]  /*11e0*/  @P0 VIADD R4, R4, 0x1 ;  /* 0x0000000104040836 */ /* 0x000fc60000000000 */
[----:B------:R-:W-:-:S13]  /*11f0*/  ISETP.GE.U32.AND P1, PT, R5, R0, PT ;  /* 0x000000000500720c */ /* 0x000fda0003f26070 */
[----:B------:R-:W-:Y:S01]  /*1200*/  @P1 VIADD R4, R4, 0x1 ;  /* 0x0000000104041836 */ /* 0x000fe20000000000 */
[----:B------:R-:W-:-:S04]  /*1210*/  @!P2 LOP3.LUT R4, RZ, R0, RZ, 0x33, !PT ;  /* 0x00000000ff04a212 */ /* 0x000fc800078e33ff */
[C---:B------:R-:W-:Y:S02]  /*1220*/  LOP3.LUT R13, R4.reuse, 0x3, RZ, 0xc0, !PT ;  /* 0x00000003040d7812 */ /* 0x040fe400078ec0ff */
[----:B------:R-:W-:Y:S02]  /*1230*/  ISETP.GE.U32.AND P1, PT, R4, 0x2, PT ;  /* 0x000000020400780c */ /* 0x000fe40003f26070 */
[----:B------:R-:W-:-:S13]  /*1240*/  ISETP.NE.AND P0, PT, R13, 0x2, PT ;  /* 0x000000020d00780c */ /* 0x000fda0003f05270 */
[----:B------:R-:W-:Y:S05]  /*1250*/  @!P0 BRA `(.L_x_27) ;  /* 0x0000000000308947 */ /* 0x000fea0003800000 */
[----:B------:R-:W0:Y:S01]  /*1260*/  LDC.64 R8, c[0x0][0x388] ;  /* 0x0000e200ff087b82 */ /* 0x000e220000000a00 */
[----:B------:R-:W-:-:S07]  /*1270*/  IMAD.MOV.U32 R10, RZ, RZ, RZ ;  /* 0x000000ffff0a7224 */ /* 0x000fce00078e00ff */
.L_x_28:
[----:B-1----:R-:W-:Y:S01]  /*1280*/  LEA R4, R3, UR5, 0x3 ;  /* 0x0000000503047c11 */ /* 0x002fe2000f8e18ff */
[----:B------:R-:W-:Y:S02]  /*1290*/  IMAD R7, R2, 0x960, R3 ;  /* 0x0000096002077824 */ /* 0x000fe400078e0203 */
[----:B------:R-:W-:Y:S02]  /*12a0*/  VIADD R10, R10, 0x1 ;  /* 0x000000010a0a7836 */ /* 0x000fe40000000000 */
[----:B0-----:R-:W-:Y:S01]  /*12b0*/  IMAD.WIDE.U32 R6, R7, 0x8, R8 ;  /* 0x0000000807067825 */ /* 0x001fe200078e0008 */
[----:B------:R-:W0:Y:S02]  /*12c0*/  LDS.64 R4, [R4] ;  /* 0x0000000004047984 */ /* 0x000e240000000a00 */
[----:B------:R-:W-:Y:S01]  /*12d0*/  LOP3.LUT R11, R13, R10, RZ, 0x3c, !PT ;  /* 0x0000000a0d0b7212 */ /* 0x000fe200078e3cff */
[----:B------:R-:W-:-:S03]  /*12e0*/  IMAD.IADD R3, R0, 0x1, R3 ;  /* 0x0000000100037824 */ /* 0x000fc600078e0203 */
[----:B------:R-:W-:Y:S01]  /*12f0*/  ISETP.NE.AND P0, PT, R11, 0x2, PT ;  /* 0x000000020b00780c */ /* 0x000fe20003f05270 */
[----:B0-----:R1:W-:-:S12]  /*1300*/  STG.E.64 desc[UR8][R6.64], R4 ;  /* 0x0000000406007986 */ /* 0x0013d8000c101b08 */
[----:B------:R-:W-:Y:S05]  /*1310*/  @P0 BRA `(.L_x_28) ;  /* 0xfffffffc00d80947 */ /* 0x000fea000383ffff */
.L_x_27:
[----:B------:R-:W-:Y:S05]  /*1320*/  BSYNC.RECONVERGENT B0 ;  /* 0x0000000000007941 */ /* 0x000fea0003800200 */
.L_x_26:
[----:B------:R-:W-:Y:S05]  /*1330*/  @!P1 EXIT ;  /* 0x000000000000994d */ /* 0x000fea0003800000 */
[----:B-1----:R-:W0:Y:S01]  /*1340*/  LDC.64 R4, c[0x0][0x388] ;  /* 0x0000e200ff047b82 */ /* 0x002e220000000a00 */
[----:B------:R-:W-:Y:S01]  /*1350*/  IMAD R23, R2, 0x960, R3 ;  /* 0x0000096002177824 */ /* 0x000fe200078e0203 */
[----:B------:R-:W-:-:S03]  /*1360*/  LEA R2, R3, UR5, 0x3 ;  /* 0x0000000503027c11 */ /* 0x000fc6000f8e18ff */
[----:B------:R-:W-:Y:S02]  /*1370*/  IMAD.IADD R25, R23, 0x1, R0 ;  /* 0x0000000117197824 */ /* 0x000fe400078e0200 */
[C-C-:B------:R-:W-:Y:S02]  /*1380*/  IMAD R27, R0.reuse, 0x2, R23.reuse ;  /* 0x00000002001b7824 */ /* 0x140fe400078e0217 */
[----:B------:R-:W-:-:S07]  /*1390*/  IMAD R29, R0, 0x3, R23 ;  /* 0x00000003001d7824 */ /* 0x000fce00078e0217 */
.L_x_29:
[C-C-:B-1----:R-:W-:Y:S01]  /*13a0*/  IMAD R8, R0.reuse, 0x8, R2.reuse ;  /* 0x0000000800087824 */ /* 0x142fe200078e0202 */
[----:B------:R1:W2:Y:S01]  /*13b0*/  LDS.64 R6, [R2] ;  /* 0x0000000002067984 */ /* 0x0002a20000000a00 */
[C-C-:B------:R-:W-:Y:S02]  /*13c0*/  IMAD R10, R0.reuse, 0x10, R2.reuse ;  /* 0x00000010000a7824 */ /* 0x140fe400078e0202 */
[C---:B------:R-:W-:Y:S02]  /*13d0*/  IMAD R12, R0.reuse, 0x18, R2 ;  /* 0x00000018000c7824 */ /* 0x040fe400078e0202 */
[----:B------:R-:W3:Y:S01]  /*13e0*/  LDS.64 R8, [R8] ;  /* 0x0000000008087984 */ /* 0x000ee20000000a00 */
[--C-:B0-----:R-:W-:Y:S01]  /*13f0*/  IMAD.WIDE.U32 R14, R23, 0x8, R4.reuse ;  /* 0x00000008170e7825 */ /* 0x101fe200078e0004 */
[----:B------:R-:W-:Y:S02]  /*1400*/  LEA R23, R0, R23, 0x2 ;  /* 0x0000001700177211 */ /* 0x000fe400078e10ff */
[----:B------:R-:W0:Y:S01]  /*1410*/  LDS.64 R10, [R10] ;  /* 0x000000000a0a7984 */ /* 0x000e220000000a00 */
[----:B------:R-:W-:-:S03]  /*1420*/  IMAD.WIDE.U32 R16, R25, 0x8, R4 ;  /* 0x0000000819107825 */ /* 0x000fc600078e0004 */
[----:B------:R-:W4:Y:S01]  /*1430*/  LDS.64 R12, [R12] ;  /* 0x000000000c0c7984 */ /* 0x000f220000000a00 */
[----:B------:R-:W-:-:S04]  /*1440*/  IMAD.WIDE.U32 R18, R27, 0x8, R4 ;  /* 0x000000081b127825 */ /* 0x000fc800078e0004 */
[----:B------:R-:W-:-:S04]  /*1450*/  IMAD.WIDE.U32 R20, R29, 0x8, R4 ;  /* 0x000000081d147825 */ /* 0x000fc800078e0004 */
[C---:B------:R-:W-:Y:S02]  /*1460*/  IMAD R3, R0.reuse, 0x4, R3 ;  /* 0x0000000400037824 */ /* 0x040fe400078e0203 */
[C---:B------:R-:W-:Y:S02]  /*1470*/  IMAD R25, R0.reuse, 0x4, R25 ;  /* 0x0000000400197824 */ /* 0x040fe400078e0219 */
[C---:B------:R-:W-:Y:S01]  /*1480*/  IMAD R27, R0.reuse, 0x4, R27 ;  /* 0x00000004001b7824 */ /* 0x040fe200078e021b */
[----:B------:R-:W-:Y:S01]  /*1490*/  ISETP.GE.U32.AND P0, PT, R3, 0x960, PT ;  /* 0x000009600300780c */ /* 0x000fe20003f06070 */
[C---:B------:R-:W-:Y:S02]  /*14a0*/  IMAD R29, R0.reuse, 0x4, R29 ;  /* 0x00000004001d7824 */ /* 0x040fe400078e021d */
[----:B-1----:R-:W-:Y:S01]  /*14b0*/  IMAD R2, R0, 0x20, R2 ;  /* 0x0000002000027824 */ /* 0x002fe200078e0202 */
[----:B--2---:R1:W-:Y:S04]  /*14c0*/  STG.E.64 desc[UR8][R14.64], R6 ;  /* 0x000000060e007986 */ /* 0x0043e8000c101b08 */
[----:B---3--:R1:W-:Y:S04]  /*14d0*/  STG.E.64 desc[UR8][R16.64], R8 ;  /* 0x0000000810007986 */ /* 0x0083e8000c101b08 */
[----:B0-----:R1:W-:Y:S04]  /*14e0*/  STG.E.64 desc[UR8][R18.64], R10 ;  /* 0x0000000a12007986 */ /* 0x0013e8000c101b08 */
[----:B----4-:R1:W-:Y:S01]  /*14f0*/  STG.E.64 desc[UR8][R20.64], R12 ;  /* 0x0000000c14007986 */ /* 0x0103e2000c101b08 */
[----:B------:R-:W-:Y:S05]  /*1500*/  @!P0 BRA `(.L_x_29) ;  /* 0xfffffffc00a48947 */ /* 0x000fea000383ffff */
[----:B------:R-:W-:Y:S05]  /*1510*/  EXIT ;  /* 0x000000000000794d */ /* 0x000fea0003800000 */
        .weak           $__internal_0_$__cuda_sm20_div_u64
        .type           $__internal_0_$__cuda_sm20_div_u64,@function
        .size           $__internal_0_$__cuda_sm20_div_u64,(.L_x_31 - $__internal_0_$__cuda_sm20_div_u64)
$__internal_0_$__cuda_sm20_div_u64:
[----:B------:R-:W-:Y:S02]  /*1520*/  IMAD.MOV.U32 R14, RZ, RZ, R0 ;  /* 0x000000ffff0e7224 */ /* 0x000fe400078e0000 */
[----:B------:R-:W-:-:S04]  /*1530*/  IMAD.MOV.U32 R15, RZ, RZ, RZ ;  /* 0x000000ffff0f7224 */ /* 0x000fc800078e00ff */
[----:B------:R-:W0:Y:S08]  /*1540*/  I2F.U64.RP R14, R14 ;  /* 0x0000000e000e7312 */ /* 0x000e300000309000 */
[----:B0-----:R-:W0:Y:S02]  /*1550*/  MUFU.RCP R10, R14 ;  /* 0x0000000e000a7308 */ /* 0x001e240000001000 */
[----:B0-----:R-:W-:-:S06]  /*1560*/  VIADD R10, R10, 0x1ffffffe ;  /* 0x1ffffffe0a0a7836 */ /* 0x001fcc0000000000 */
[----:B------:R-:W0:Y:S02]  /*1570*/  F2I.U64.TRUNC R10, R10 ;  /* 0x0000000a000a7311 */ /* 0x000e24000020d800 */
[----:B0-----:R-:W-:-:S04]  /*1580*/  IMAD.WIDE.U32 R12, R10, R0, RZ ;  /* 0x000000000a0c7225 */ /* 0x001fc800078e00ff */
[----:B------:R-:W-:Y:S01]  /*1590*/  IMAD R13, R11, R0, R13 ;  /* 0x000000000b0d7224 */ /* 0x000fe200078e020d */
[----:B------:R-:W-:-:S05]  /*15a0*/  IADD3 R17, P0, PT, RZ, -R12, RZ ;  /* 0x8000000cff117210 */ /* 0x000fca0007f1e0ff */
[----:B------:R-:W-:-:S04]  /*15b0*/  IMAD.HI.U32 R12, R10, R17, RZ ;  /* 0x000000110a0c7227 */ /* 0x000fc800078e00ff */
[----:B------:R-:W-:Y:S02]  /*15c0*/  IMAD.X R19, RZ, RZ, ~R13, P0 ;  /* 0x000000ffff137224 */ /* 0x000fe400000e0e0d */
[----:B------:R-:W-:Y:S02]  /*15d0*/  IMAD.MOV.U32 R13, RZ, RZ, R10 ;  /* 0x000000ffff0d7224 */ /* 0x000fe400078e000a */
[-C--:B------:R-:W-:Y:S02]  /*15e0*/  IMAD R15, R11, R19.reuse, RZ ;  /* 0x000000130b0f7224 */ /* 0x080fe400078e02ff */
[----:B------:R-:W-:-:S04]  /*15f0*/  IMAD.WIDE.U32 R12, P0, R10, R19, R12 ;  /* 0x000000130a0c7225 */ /* 0x000fc8000780000c */
[----:B------:R-:W-:-:S04]  /*1600*/  IMAD.HI.U32 R19, R11, R19, RZ ;  /* 0x000000130b137227 */ /* 0x000fc800078e00ff */
[----:B------:R-:W-:-:S05]  /*1610*/  IMAD.HI.U32 R12, P1, R11, R17, R12 ;  /* 0x000000110b0c7227 */ /* 0x000fca000782000c */
[----:B------:R-:W-:Y:S01]  /*1620*/  IADD3 R13, P2, PT, R15, R12, RZ ;  /* 0x0000000c0f0d7210 */ /* 0x000fe20007f5e0ff */
[----:B------:R-:W-:-:S04]  /*1630*/  IMAD.X R12, R19, 0x1, R11, P0 ;  /* 0x00000001130c7824 */ /* 0x000fc800000e060b */
[----:B------:R-:W-:Y:S01]  /*1640*/  IMAD.WIDE.U32 R10, R13, R0, RZ ;  /* 0x000000000d0a7225 */ /* 0x000fe200078e00ff */
[----:B------:R-:W-:Y:S02]  /*1650*/  IADD3.X R15, PT, PT, RZ, RZ, R12, P2, P1 ;  /* 0x000000ffff0f7210 */ /* 0x000fe400017e240c */
[----:B------:R-:W-:-:S03]  /*1660*/  IADD3 R17, P0, PT, RZ, -R10, RZ ;  /* 0x8000000aff117210 */ /* 0x000fc60007f1e0ff */
[----:B------:R-:W-:Y:S02]  /*1670*/  IMAD R10, R15, R0, R11 ;  /* 0x000000000f0a7224 */ /* 0x000fe400078e020b */
[----:B------:R-:W-:Y:S02]  /*1680*/  IMAD.MOV.U32 R11, RZ, RZ, RZ ;  /* 0x000000ffff0b7224 */ /* 0x000fe400078e00ff */
[----:B------:R-:W-:-:S04]  /*1690*/  IMAD.HI.U32 R12, R13, R17, RZ ;  /* 0x000000110d0c7227 */ /* 0x000fc800078e00ff */
[----:B------:R-:W-:-:S04]  /*16a0*/  IMAD.X R10, RZ, RZ, ~R10, P0 ;  /* 0x000000ffff0a7224 */ /* 0x000fc800000e0e0a */
[----:B------:R-:W-:-:S04]  /*16b0*/  IMAD.WIDE.U32 R12, P0, R13, R10, R12 ;  /* 0x0000000a0d0c7225 */ /* 0x000fc8000780000c */
[C---:B------:R-:W-:Y:S02]  /*16c0*/  IMAD R14, R15.reuse, R10, RZ ;  /* 0x0000000a0f0e7224 */ /* 0x040fe400078e02ff */
[----:B------:R-:W-:-:S04]  /*16d0*/  IMAD.HI.U32 R13, P1, R15, R17, R12 ;  /* 0x000000110f0d7227 */ /* 0x000fc8000782000c */
[----:B------:R-:W-:Y:S01]  /*16e0*/  IMAD.HI.U32 R10, R15, R10, RZ ;  /* 0x0000000a0f0a7227 */ /* 0x000fe200078e00ff */
[----:B------:R-:W-:-:S03]  /*16f0*/  IADD3 R13, P2, PT, R14, R13, RZ ;  /* 0x0000000d0e0d7210 */ /* 0x000fc60007f5e0ff */
[----:B------:R-:W-:Y:S02]  /*1700*/  IMAD.X R15, R10, 0x1, R15, P0 ;  /* 0x000000010a0f7824 */ /* 0x000fe400000e060f */
[----:B------:R-:W-:-:S03]  /*1710*/  IMAD.HI.U32 R10, R13, R7, RZ ;  /* 0x000000070d0a7227 */ /* 0x000fc600078e00ff */
[----:B------:R-:W-:Y:S01]  /*1720*/  IADD3.X R15, PT, PT, RZ, RZ, R15, P2, P1 ;  /* 0x000000ffff0f7210 */ /* 0x000fe200017e240f */
[----:B------:R-:W-:-:S04]  /*1730*/  IMAD.WIDE.U32 R10, R13, R8, R10 ;  /* 0x000000080d0a7225 */ /* 0x000fc800078e000a */
[C---:B------:R-:W-:Y:S02]  /*1740*/  IMAD R13, R15.reuse, R8, RZ ;  /* 0x000000080f0d7224 */ /* 0x040fe400078e02ff */
[----:B------:R-:W-:-:S04]  /*1750*/  IMAD.HI.U32 R10, P0, R15, R7, R10 ;  /* 0x000000070f0a7227 */ /* 0x000fc8000780000a */
[----:B------:R-:W-:Y:S01]  /*1760*/  IMAD.HI.U32 R15, R15, R8, RZ ;  /* 0x000000080f0f7227 */ /* 0x000fe200078e00ff */
[----:B------:R-:W-:-:S03]  /*1770*/  IADD3 R13, P1, PT, R13, R10, RZ ;  /* 0x0000000a0d0d7210 */ /* 0x000fc60007f3e0ff */
[----:B------:R-:W-:-:S04]  /*1780*/  IMAD.X R10, RZ, RZ, R15, P0 ;  /* 0x000000ffff0a7224 */ /* 0x000fc800000e060f */
[----:B------:R-:W-:Y:S02]  /*1790*/  IMAD.X R15, RZ, RZ, R10, P1 ;  /* 0x000000ffff0f7224 */ /* 0x000fe400008e060a */
[----:B------:R-:W-:-:S04]  /*17a0*/  IMAD.WIDE.U32 R10, R13, R0, RZ ;  /* 0x000000000d0a7225 */ /* 0x000fc800078e00ff */
[----:B------:R-:W-:Y:S01]  /*17b0*/  IMAD R11, R15, R0, R11 ;  /* 0x000000000f0b7224 */ /* 0x000fe200078e020b */
[----:B------:R-:W-:-:S04]  /*17c0*/  IADD3 R17, P0, PT, -R10, R7, RZ ;  /* 0x000000070a117210 */ /* 0x000fc80007f1e1ff */
[-C--:B------:R-:W-:Y:S01]  /*17d0*/  IADD3 R7, P1, PT, -R0, R17.reuse, RZ ;  /* 0x0000001100077210 */ /* 0x080fe20007f3e1ff */
[----:B------:R-:W-:Y:S01]  /*17e0*/  IMAD.X R12, R8, 0x1, ~R11, P0 ;  /* 0x00000001080c7824 */ /* 0x000fe200000e0e0b */
[----:B------:R-:W-:Y:S02]  /*17f0*/  ISETP.GE.U32.AND P0, PT, R17, R0, PT ;  /* 0x000000001100720c */ /* 0x000fe40003f06070 */
[----:B------:R-:W-:Y:S02]  /*1800*/  IADD3 R8, P2, PT, R13, 0x1, RZ ;  /* 0x000000010d087810 */ /* 0x000fe40007f5e0ff */
[C---:B------:R-:W-:Y:S02]  /*1810*/  ISETP.GE.U32.AND.EX P0, PT, R12.reuse, RZ, PT, P0 ;  /* 0x000000ff0c00720c */ /* 0x040fe40003f06100 */
[----:B------:R-:W-:Y:S01]  /*1820*/  IADD3.X R11, PT, PT, R12, -0x1, RZ, P1, !PT ;  /* 0xffffffff0c0b7810 */ /* 0x000fe20000ffe4ff */
[----:B------:R-:W-:Y:S01]  /*1830*/  IMAD.X R10, RZ, RZ, R15, P2 ;  /* 0x000000ffff0a7224 */ /* 0x000fe200010e060f */
[----:B------:R-:W-:-:S02]  /*1840*/  SEL R7, R7, R17, P0 ;  /* 0x0000001107077207 */ /* 0x000fc40000000000 */
[----:B------:R-:W-:Y:S02]  /*1850*/  SEL R13, R8, R13, P0 ;  /* 0x0000000d080d7207 */ /* 0x000fe40000000000 */
[----:B------:R-:W-:Y:S02]  /*1860*/  SEL R11, R11, R12, P0 ;  /* 0x0000000c0b0b7207 */ /* 0x000fe40000000000 */
[----:B------:R-:W-:Y:S02]  /*1870*/  SEL R10, R10, R15, P0 ;  /* 0x0000000f0a0a7207 */ /* 0x000fe40000000000 */
[----:B------:R-:W-:Y:S01]  /*1880*/  ISETP.GE.U32.AND P0, PT, R7, R0, PT ;  /* 0x000000000700720c */ /* 0x000fe20003f06070 */
[----:B------:R-:W-:Y:S01]  /*1890*/  IMAD.MOV.U32 R7, RZ, RZ, 0x0 ;  /* 0x00000000ff077424 */ /* 0x000fe200078e00ff */
[----:B------:R-:W-:Y:S02]  /*18a0*/  IADD3 R8, P2, PT, R13, 0x1, RZ ;  /* 0x000000010d087810 */ /* 0x000fe40007f5e0ff */
[----:B------:R-:W-:-:S02]  /*18b0*/  ISETP.GE.U32.AND.EX P0, PT, R11, RZ, PT, P0 ;  /* 0x000000ff0b00720c */ /* 0x000fc40003f06100 */
[----:B------:R-:W-:Y:S01]  /*18c0*/  ISETP.NE.U32.AND P1, PT, R0, RZ, PT ;  /* 0x000000ff0000720c */ /* 0x000fe20003f25070 */
[----:B------:R-:W-:Y:S01]  /*18d0*/  IMAD.X R11, RZ, RZ, R10, P2 ;  /* 0x000000ffff0b7224 */ /* 0x000fe200010e060a */
[----:B------:R-:W-:Y:S02]  /*18e0*/  SEL R8, R8, R13, P0 ;  /* 0x0000000d08087207 */ /* 0x000fe40000000000 */
[----:B------:R-:W-:Y:S02]  /*18f0*/  ISETP.NE.AND.EX P1, PT, RZ, RZ, PT, P1 ;  /* 0x000000ffff00720c */ /* 0x000fe40003f25310 */
[----:B------:R-:W-:Y:S02]  /*1900*/  SEL R11, R11, R10, P0 ;  /* 0x0000000a0b0b7207 */ /* 0x000fe40000000000 */
[----:B------:R-:W-:Y:S02]  /*1910*/  SEL R8, R8, 0xffffffff, P1 ;  /* 0xffffffff08087807 */ /* 0x000fe40000800000 */
[----:B------:R-:W-:Y:S01]  /*1920*/  SEL R11, R11, 0xffffffff, P1 ;  /* 0xffffffff0b0b7807 */ /* 0x000fe20000800000 */
[----:B------:R-:W-:Y:S06]  /*1930*/  RET.REL.NODEC R6 `(_Z14bucketSortCUDAPdS_l) ;  /* 0xffffffe406b07950 */ /* 0x000fec0003c3ffff */
.L_x_30:
[----:B------:R-:W-:-:S00]  /*1940*/  BRA `(.L_x_30) ;  /* 0xfffffffc00fc7947 */ /* 0x000fc0000383ffff */
[----:B------:R-:W-:-:S00]  /*1950*/  NOP ;  /* 0x0000000000007918 */ /* 0x000fc00000000000 */
        /* <DEDUP_REMOVED lines=10> */
.L_x_31:


//--------------------- .nv.shared._Z14bucketSortCUDAPdS_l --------------------------
	.section	.nv.shared._Z14bucketSortCUDAPdS_l,"aw",@nobits
	.sectionflags	@""
	.align	8
.nv.shared._Z14bucketSortCUDAPdS_l:
	.zero		20228


//--------------------- .nv.shared.reserved.0     --------------------------
	.section	.nv.shared.reserved.0,"aw",@nobits
	.weak		__nv_reservedSMEM_offset_0_alias
	.size		__nv_reservedSMEM_offset_0_alias, 0, 64
	.other		__nv_reservedSMEM_offset_0_alias,@"STO_CUDA_RESERVED_SHARED STV_DEFAULT"
__nv_reservedSMEM_offset_0_alias:
	.zero		0
	.zero		64


//--------------------- .nv.constant0._Z14bucketSortCUDAPdS_l --------------------------
	.section	.nv.constant0._Z14bucketSortCUDAPdS_l,"a",@progbits
	.sectionflags	@""
	.align	4
.nv.constant0._Z14bucketSortCUDAPdS_l:
	.zero		920


//--------------------- SYMBOLS --------------------------

	.type		.nv.reservedSmem.offset0,@object
	.size		.nv.reservedSmem.offset0,0x4
	.type		.nv.reservedSmem.cap,@object
	.size		.nv.reservedSmem.cap,0x4
